	.headerflags	@"EF_CUDA_TEXMODE_UNIFIED EF_CUDA_64BIT_ADDRESS EF_CUDA_ACCELERATORS EF_CUDA_SM90 EF_CUDA_VIRTUAL_SM(EF_CUDA_SM90)"
	.elftype	@"ET_EXEC"


//--------------------- .nv.info                  --------------------------
	.section	.nv.info,"",@"SHT_CUDA_INFO"
	.align	4


	//----- nvinfo : EIATTR_REGCOUNT
	.align		4
        /*0000*/ 	.byte	0x04, 0x2f
        /*0002*/ 	.short	(.L_2 - .L_1)
	.align		4
.L_1:
        /*0004*/ 	.word	index@(triton_poi_fused_cat_16)
        /*0008*/ 	.word	0x00000014


	//----- nvinfo : EIATTR_MIN_STACK_SIZE
	.align		4
.L_2:
        /*000c*/ 	.byte	0x04, 0x12
        /*000e*/ 	.short	(.L_4 - .L_3)
	.align		4
.L_3:
        /*0010*/ 	.word	index@(triton_poi_fused_cat_16)
        /*0014*/ 	.word	0x00000000


	//----- nvinfo : EIATTR_FRAME_SIZE
	.align		4
.L_4:
        /*0018*/ 	.byte	0x04, 0x11
        /*001a*/ 	.short	(.L_6 - .L_5)
	.align		4
.L_5:
        /*001c*/ 	.word	index@(triton_poi_fused_cat_16)
        /*0020*/ 	.word	0x00000000


	//----- nvinfo : EIATTR_MIN_STACK_SIZE
	.align		4
.L_6:
        /*0024*/ 	.byte	0x04, 0x12
        /*0026*/ 	.short	(.L_8 - .L_7)
	.align		4
.L_7:
        /*0028*/ 	.word	index@(triton_poi_fused_cat_16)
        /*002c*/ 	.word	0x00000000
.L_8:


//--------------------- .nv.info.triton_poi_fused_cat_16 --------------------------
	.section	.nv.info.triton_poi_fused_cat_16,"",@"SHT_CUDA_INFO"
	.sectionflags	@""
	.align	4


	//----- nvinfo : EIATTR_CUDA_API_VERSION
	.align		4
        /*0000*/ 	.byte	0x04, 0x37
        /*0002*/ 	.short	(.L_10 - .L_9)
.L_9:
        /*0004*/ 	.word	0x0000007c


	//----- nvinfo : EIATTR_KPARAM_INFO
	.align		4
.L_10:
        /*0008*/ 	.byte	0x04, 0x17
        /*000a*/ 	.short	(.L_12 - .L_11)
.L_11:
        /*000c*/ 	.word	0x00000000
        /*0010*/ 	.short	0x0003
        /*0012*/ 	.short	0x0018
        /*0014*/ 	.byte	0x00, 0xf0, 0x11, 0x00


	//----- nvinfo : EIATTR_KPARAM_INFO
	.align		4
.L_12:
        /*0018*/ 	.byte	0x04, 0x17
        /*001a*/ 	.short	(.L_14 - .L_13)
.L_13:
        /*001c*/ 	.word	0x00000000
        /*0020*/ 	.short	0x0002
        /*0022*/ 	.short	0x0010
        /*0024*/ 	.byte	0x00, 0xf4, 0x21, 0x00


	//----- nvinfo : EIATTR_KPARAM_INFO
	.align		4
.L_14:
        /*0028*/ 	.byte	0x04, 0x17
        /*002a*/ 	.short	(.L_16 - .L_15)
.L_15:
        /*002c*/ 	.word	0x00000000
        /*0030*/ 	.short	0x0001
        /*0032*/ 	.short	0x0008
        /*0034*/ 	.byte	0x00, 0xf4, 0x21, 0x00


	//----- nvinfo : EIATTR_KPARAM_INFO
	.align		4
.L_16:
        /*0038*/ 	.byte	0x04, 0x17
        /*003a*/ 	.short	(.L_18 - .L_17)
.L_17:
        /*003c*/ 	.word	0x00000000
        /*0040*/ 	.short	0x0000
        /*0042*/ 	.short	0x0000
        /*0044*/ 	.byte	0x00, 0xf4, 0x21, 0x00


	//----- nvinfo : EIATTR_SPARSE_MMA_MASK
	.align		4
.L_18:
        /*0048*/ 	.byte	0x03, 0x50
        /*004a*/ 	.short	0x0000


	//----- nvinfo : EIATTR_MAXREG_COUNT
	.align		4
        /*004c*/ 	.byte	0x03, 0x1b
        /*004e*/ 	.short	0x00ff


	//----- nvinfo : EIATTR_EXIT_INSTR_OFFSETS
	.align		4
        /*0050*/ 	.byte	0x04, 0x1c
        /*0052*/ 	.short	(.L_20 - .L_19)


	//   ....[0]....
.L_19:
        /*0054*/ 	.word	0x00001110


	//   ....[1]....
        /*0058*/ 	.word	0x00001130


	//----- nvinfo : EIATTR_REQNTID
	.align		4
.L_20:
        /*005c*/ 	.byte	0x04, 0x10
        /*005e*/ 	.short	(.L_22 - .L_21)
.L_21:
        /*0060*/ 	.word	0x00000080
        /*0064*/ 	.word	0x00000001
        /*0068*/ 	.word	0x00000001


	//----- nvinfo : EIATTR_CRS_STACK_SIZE
	.align		4
.L_22:
        /*006c*/ 	.byte	0x04, 0x1e
        /*006e*/ 	.short	(.L_24 - .L_23)
.L_23:
        /*0070*/ 	.word	0x00000000


	//----- nvinfo : EIATTR_CBANK_PARAM_SIZE
	.align		4
.L_24:
        /*0074*/ 	.byte	0x03, 0x19
        /*0076*/ 	.short	0x001c


	//----- nvinfo : EIATTR_PARAM_CBANK
	.align		4
        /*0078*/ 	.byte	0x04, 0x0a
        /*007a*/ 	.short	(.L_26 - .L_25)
	.align		4
.L_25:
        /*007c*/ 	.word	index@(.nv.constant0.triton_poi_fused_cat_16)
        /*0080*/ 	.short	0x0210
        /*0082*/ 	.short	0x001c


	//----- nvinfo : EIATTR_SW_WAR
	.align		4
.L_26:
        /*0084*/ 	.byte	0x04, 0x36
        /*0086*/ 	.short	(.L_28 - .L_27)
.L_27:
        /*0088*/ 	.word	0x00000008
.L_28:


//--------------------- .nv.callgraph             --------------------------
	.section	.nv.callgraph,"",@"SHT_CUDA_CALLGRAPH"
	.align	4
	.sectionentsize	8
	.align		4
        /*0000*/ 	.word	0x00000000
	.align		4
        /*0004*/ 	.word	0xffffffff
	.align		4
        /*0008*/ 	.word	0x00000000
	.align		4
        /*000c*/ 	.word	0xfffffffe
	.align		4
        /*0010*/ 	.word	0x00000000
	.align		4
        /*0014*/ 	.word	0xfffffffd
	.align		4
        /*0018*/ 	.word	0x00000000
	.align		4
        /*001c*/ 	.word	0xfffffffc


//--------------------- .nv.constant4             --------------------------
	.section	.nv.constant4,"a",@progbits
	.align	8
	.align		8
.nv.constant4:
        /*0000*/ 	.dword	_$_str


//--------------------- .text.triton_poi_fused_cat_16 --------------------------
	.section	.text.triton_poi_fused_cat_16,"ax",@progbits
	.align	128
        .global         triton_poi_fused_cat_16
        .type           triton_poi_fused_cat_16,@function
        .size           triton_poi_fused_cat_16,(.L_x_23 - triton_poi_fused_cat_16)
        .other          triton_poi_fused_cat_16,@"STO_CUDA_ENTRY STV_DEFAULT"
triton_poi_fused_cat_16:
.text.triton_poi_fused_cat_16:
[----:B------:R-:W0:Y:S02]  /*0000*/  LDC R1, c[0x0][0x28] ;  /* 0x00000a00ff017b82 */ /* 0x000e240000000800 */
[----:B------:R-:W1:Y:S01]  /*0010*/  S2R R0, SR_TID.X ;  /* 0x0000000000007919 */ /* 0x000e620000002100 */
[----:B------:R-:W2:Y:S01]  /*0020*/  LDC.64 R10, c[0x0][0x210] ;  /* 0x00008400ff0a7b82 */ /* 0x000ea20000000a00 */
[----:B------:R-:W-:Y:S01]  /*0030*/  CS2R R8, SRZ ;  /* 0x0000000000087805 */ /* 0x000fe2000001ff00 */
[----:B------:R-:W-:Y:S01]  /*0040*/  ULDC.64 UR4, c[0x0][0x208] ;  /* 0x0000820000047ab9 */ /* 0x000fe20000000a00 */
[----:B------:R-:W3:Y:S01]  /*0050*/  S2R R3, SR_CTAID.X ;  /* 0x0000000000037919 */ /* 0x000ee20000002500 */
[----:B-1----:R-:W-:-:S04]  /*0060*/  SHF.L.U32 R0, R0, 0x1, RZ ;  /* 0x0000000100007819 */ /* 0x002fc800000006ff */
[----:B------:R-:W-:-:S04]  /*0070*/  LOP3.LUT R0, R0, 0xfe, RZ, 0xc0, !PT ;  /* 0x000000fe00007812 */ /* 0x000fc800078ec0ff */
[----:B---3--:R-:W-:-:S04]  /*0080*/  LEA R4, R3, R0, 0x8 ;  /* 0x0000000003047211 */ /* 0x008fc800078e40ff */
[----:B------:R-:W-:-:S04]  /*0090*/  SHF.R.S32.HI R3, RZ, 0x1f, R4 ;  /* 0x0000001fff037819 */ /* 0x000fc80000011404 */
[----:B------:R-:W-:-:S04]  /*00a0*/  LEA.HI R3, R3, R4, RZ, 0x7 ;  /* 0x0000000403037211 */ /* 0x000fc800078f38ff */
[----:B------:R-:W-:Y:S02]  /*00b0*/  LOP3.LUT R5, R3, 0xffffff80, RZ, 0xc0, !PT ;  /* 0xffffff8003057812 */ /* 0x000fe400078ec0ff */
[----:B------:R-:W-:Y:S02]  /*00c0*/  SHF.R.S32.HI R6, RZ, 0x7, R3 ;  /* 0x00000007ff067819 */ /* 0x000fe40000011403 */
[----:B------:R-:W-:-:S04]  /*00d0*/  IADD3 R5, R4, -R5, RZ ;  /* 0x8000000504057210 */ /* 0x000fc80007ffe0ff */
[----:B------:R-:W-:Y:S02]  /*00e0*/  ISETP.GE.AND P0, PT, R5, 0x40, PT ;  /* 0x000000400500780c */ /* 0x000fe40003f06270 */
[----:B------:R-:W-:Y:S02]  /*00f0*/  LEA R6, R6, R5, 0x6 ;  /* 0x0000000506067211 */ /* 0x000fe400078e30ff */
[----:B------:R-:W-:-:S03]  /*0100*/  ISETP.LT.AND P1, PT, R4, 0x800, !P0 ;  /* 0x000008000400780c */ /* 0x000fc60004721270 */
[----:B--2---:R-:W-:-:S10]  /*0110*/  IMAD.WIDE R10, R6, 0x4, R10 ;  /* 0x00000004060a7825 */ /* 0x004fd400078e020a */
[----:B------:R-:W2:Y:S01]  /*0120*/  @P1 LDG.E.EL.64 R8, desc[UR4][R10.64] ;  /* 0x000000040a081981 */ /* 0x000ea2000c2e1b00 */
[----:B------:R-:W-:Y:S01]  /*0130*/  HFMA2.MMA R15, -RZ, RZ, 1.625, 0 ;  /* 0x3e800000ff0f7435 */ /* 0x000fe200000001ff */
[----:B------:R-:W-:Y:S01]  /*0140*/  BSSY B0, `(.L_x_0) ;  /* 0x000003f000007945 */ /* 0x000fe20003800000 */
[----:B--2---:R-:W-:Y:S02]  /*0150*/  SEL R3, R8, RZ, P1 ;  /* 0x000000ff08037207 */ /* 0x004fe40000800000 */
[----:B------:R-:W-:-:S03]  /*0160*/  SEL R2, R9, RZ, P1 ;  /* 0x000000ff09027207 */ /* 0x000fc60000800000 */
[----:B------:R-:W-:Y:S02]  /*0170*/  FMUL R7, R3, 1.4426950216293334961 ;  /* 0x3fb8aa3b03077820 */ /* 0x000fe40000400000 */
[----:B------:R-:W-:-:S03]  /*0180*/  FMUL R12, R2, 1.4426950216293334961 ;  /* 0x3fb8aa3b020c7820 */ /* 0x000fc60000400000 */
[----:B------:R-:W-:Y:S02]  /*0190*/  FSETP.GEU.AND P1, PT, R7, -126, PT ;  /* 0xc2fc00000700780b */ /* 0x000fe40003f2e000 */
[----:B------:R-:W-:-:S11]  /*01a0*/  FSETP.GEU.AND P2, PT, R12, -126, PT ;  /* 0xc2fc00000c00780b */ /* 0x000fd60003f4e000 */
[----:B------:R-:W-:Y:S02]  /*01b0*/  @!P1 FMUL R7, R7, 0.5 ;  /* 0x3f00000007079820 */ /* 0x000fe40000400000 */
[----:B------:R-:W-:Y:S02]  /*01c0*/  @!P2 FMUL R12, R12, 0.5 ;  /* 0x3f0000000c0ca820 */ /* 0x000fe40000400000 */
[----:B------:R-:W1:Y:S08]  /*01d0*/  MUFU.EX2 R0, R7 ;  /* 0x0000000700007308 */ /* 0x000e700000000800 */
[----:B------:R-:W2:Y:S01]  /*01e0*/  MUFU.EX2 R8, R12 ;  /* 0x0000000c00087308 */ /* 0x000ea20000000800 */
[----:B-1----:R-:W-:Y:S01]  /*01f0*/  @!P1 FMUL R0, R0, R0 ;  /* 0x0000000000009220 */ /* 0x002fe20000400000 */
[----:B------:R-:W-:-:S03]  /*0200*/  FSETP.GT.AND P1, PT, R3, 20, PT ;  /* 0x41a000000300780b */ /* 0x000fc60003f24000 */
[----:B------:R-:W-:Y:S01]  /*0210*/  FADD.FTZ.RZ R9, R0, 1 ;  /* 0x3f80000000097421 */ /* 0x000fe2000001c000 */
[----:B--2---:R-:W-:-:S04]  /*0220*/  @!P2 FMUL R8, R8, R8 ;  /* 0x000000080808a220 */ /* 0x004fc80000400000 */
[----:B------:R-:W-:Y:S02]  /*0230*/  IADD3 R9, R9, -0x3f400000, RZ ;  /* 0xc0c0000009097810 */ /* 0x000fe40007ffe0ff */
[----:B------:R-:W-:Y:S01]  /*0240*/  ISETP.GE.U32.AND P2, PT, R0, 0x7f800000, PT ;  /* 0x7f8000000000780c */ /* 0x000fe20003f46070 */
[C---:B------:R-:W-:Y:S01]  /*0250*/  FADD.FTZ.RZ R10, R8.reuse, 1 ;  /* 0x3f800000080a7421 */ /* 0x040fe2000001c000 */
[----:B------:R-:W-:Y:S02]  /*0260*/  LOP3.LUT R9, R9, 0xff800000, RZ, 0xc0, !PT ;  /* 0xff80000009097812 */ /* 0x000fe400078ec0ff */
[----:B------:R-:W-:Y:S02]  /*0270*/  ISETP.GE.U32.AND P4, PT, R8, 0x7f800000, PT ;  /* 0x7f8000000800780c */ /* 0x000fe40003f86070 */
[----:B------:R-:W-:Y:S02]  /*0280*/  IADD3 R10, R10, -0x3f400000, RZ ;  /* 0xc0c000000a0a7810 */ /* 0x000fe40007ffe0ff */
[----:B------:R-:W-:-:S02]  /*0290*/  IADD3 R7, -R9, 0x40800000, RZ ;  /* 0x4080000009077810 */ /* 0x000fc40007ffe1ff */
[----:B------:R-:W-:Y:S02]  /*02a0*/  LOP3.LUT R11, R10, 0xff800000, RZ, 0xc0, !PT ;  /* 0xff8000000a0b7812 */ /* 0x000fe400078ec0ff */
[----:B------:R-:W-:Y:S01]  /*02b0*/  IADD3 R12, R0, -R9, RZ ;  /* 0x80000009000c7210 */ /* 0x000fe20007ffe0ff */
[-C--:B------:R-:W-:Y:S01]  /*02c0*/  FFMA.FTZ R13, R7, R15.reuse, -1 ;  /* 0xbf800000070d7423 */ /* 0x080fe2000001000f */
[----:B------:R-:W-:Y:S02]  /*02d0*/  IADD3 R14, -R11, 0x40800000, RZ ;  /* 0x408000000b0e7810 */ /* 0x000fe40007ffe1ff */
[----:B------:R-:W-:Y:S01]  /*02e0*/  IADD3 R10, R8, -R11, RZ ;  /* 0x8000000b080a7210 */ /* 0x000fe20007ffe0ff */
[----:B------:R-:W-:Y:S01]  /*02f0*/  FADD R12, R12, R13 ;  /* 0x0000000d0c0c7221 */ /* 0x000fe20000000000 */
[----:B------:R-:W-:Y:S01]  /*0300*/  MOV R7, 0x3d39bf78 ;  /* 0x3d39bf7800077802 */ /* 0x000fe20000000f00 */
[----:B------:R-:W-:Y:S01]  /*0310*/  FFMA.FTZ R15, R14, R15, -1 ;  /* 0xbf8000000e0f7423 */ /* 0x000fe2000001000f */
[----:B------:R-:W-:-:S02]  /*0320*/  I2FP.F32.S32 R11, R11 ;  /* 0x0000000b000b7245 */ /* 0x000fc40000201400 */
[----:B------:R-:W-:Y:S01]  /*0330*/  I2FP.F32.S32 R9, R9 ;  /* 0x0000000900097245 */ /* 0x000fe20000201400 */
[----:B------:R-:W-:Y:S01]  /*0340*/  FADD R10, R10, R15 ;  /* 0x0000000f0a0a7221 */ /* 0x000fe20000000000 */
[-C--:B------:R-:W-:Y:S01]  /*0350*/  FFMA.FTZ R13, R12, -R7.reuse, 0.10546888411045074463 ;  /* 0x3dd800120c0d7423 */ /* 0x080fe20000010807 */
[----:B------:R-:W-:Y:S02]  /*0360*/  FMUL R11, R11, 1.1920928955078125e-07 ;  /* 0x340000000b0b7820 */ /* 0x000fe40000400000 */
[----:B------:R-:W-:Y:S01]  /*0370*/  FFMA.FTZ R15, R10, -R7, 0.10546888411045074463 ;  /* 0x3dd800120a0f7423 */ /* 0x000fe20000010807 */
[----:B------:R-:W-:Y:S01]  /*0380*/  FFMA.FTZ R13, R12, R13, -0.13229703903198242188 ;  /* 0xbe0778e00c0d7423 */ /* 0x000fe2000001000d */
[----:B------:R-:W-:Y:S02]  /*0390*/  FMUL R9, R9, 1.1920928955078125e-07 ;  /* 0x3400000009097820 */ /* 0x000fe40000400000 */
[----:B------:R-:W-:Y:S01]  /*03a0*/  FFMA.FTZ R15, R10, R15, -0.13229703903198242188 ;  /* 0xbe0778e00a0f7423 */ /* 0x000fe2000001000f */
[----:B------:R-:W-:-:S03]  /*03b0*/  FFMA.FTZ R13, R12, R13, 0.14491446316242218018 ;  /* 0x3e1464750c0d7423 */ /* 0x000fc6000001000d */
[----:B------:R-:W-:Y:S01]  /*03c0*/  FFMA.FTZ R15, R10, R15, 0.14491446316242218018 ;  /* 0x3e1464750a0f7423 */ /* 0x000fe2000001000f */
[----:B------:R-:W-:-:S03]  /*03d0*/  FFMA.FTZ R13, R12, R13, -0.16641564667224884033 ;  /* 0xbe2a68dd0c0d7423 */ /* 0x000fc6000001000d */
[----:B------:R-:W-:Y:S01]  /*03e0*/  FFMA.FTZ R15, R10, R15, -0.16641564667224884033 ;  /* 0xbe2a68dd0a0f7423 */ /* 0x000fe2000001000f */
[----:B------:R-:W-:-:S03]  /*03f0*/  FFMA.FTZ R13, R12, R13, 0.19988867640495300293 ;  /* 0x3e4caf9e0c0d7423 */ /* 0x000fc6000001000d */
[----:B------:R-:W-:Y:S01]  /*0400*/  FFMA.FTZ R15, R10, R15, 0.19988867640495300293 ;  /* 0x3e4caf9e0a0f7423 */ /* 0x000fe2000001000f */
[----:B------:R-:W-:-:S03]  /*0410*/  FFMA.FTZ R13, R12, R13, -0.25000196695327758789 ;  /* 0xbe8000420c0d7423 */ /* 0x000fc6000001000d */
[----:B------:R-:W-:Y:S01]  /*0420*/  FFMA.FTZ R15, R10, R15, -0.25000196695327758789 ;  /* 0xbe8000420a0f7423 */ /* 0x000fe2000001000f */
[----:B------:R-:W-:-:S03]  /*0430*/  FFMA.FTZ R13, R12, R13, 0.33333510160446166992 ;  /* 0x3eaaaae60c0d7423 */ /* 0x000fc6000001000d */
[----:B------:R-:W-:Y:S01]  /*0440*/  FFMA.FTZ R15, R10, R15, 0.33333510160446166992 ;  /* 0x3eaaaae60a0f7423 */ /* 0x000fe2000001000f */
[----:B------:R-:W-:-:S03]  /*0450*/  FFMA.FTZ R13, R12, R13, -0.5 ;  /* 0xbf0000000c0d7423 */ /* 0x000fc6000001000d */
[----:B------:R-:W-:Y:S01]  /*0460*/  FFMA.FTZ R15, R10, R15, -0.5 ;  /* 0xbf0000000a0f7423 */ /* 0x000fe2000001000f */
[----:B------:R-:W-:-:S03]  /*0470*/  FMUL R13, R12, R13 ;  /* 0x0000000d0c0d7220 */ /* 0x000fc60000400000 */
[----:B------:R-:W-:Y:S01]  /*0480*/  FMUL R15, R10, R15 ;  /* 0x0000000f0a0f7220 */ /* 0x000fe20000400000 */
[----:B------:R-:W-:-:S03]  /*0490*/  FFMA.FTZ R12, R12, R13, R12 ;  /* 0x0000000d0c0c7223 */ /* 0x000fc6000001000c */
[----:B------:R-:W-:Y:S01]  /*04a0*/  FFMA.FTZ R10, R10, R15, R10 ;  /* 0x0000000f0a0a7223 */ /* 0x000fe2000001000a */
[----:B------:R-:W-:-:S03]  /*04b0*/  FFMA.FTZ R12, R9, 0.69314718246459960938, R12 ;  /* 0x3f317218090c7823 */ /* 0x000fc6000001000c */
[----:B------:R-:W-:Y:S01]  /*04c0*/  FFMA.FTZ R11, R11, 0.69314718246459960938, R10 ;  /* 0x3f3172180b0b7823 */ /* 0x000fe2000001000a */
[----:B------:R-:W-:Y:S06]  /*04d0*/  @!P2 BRA `(.L_x_1) ;  /* 0x000000000014a947 */ /* 0x000fec0003800000 */
[C---:B------:R-:W-:Y:S02]  /*04e0*/  ISETP.GE.AND P2, PT, R0.reuse, -0x407fffff, PT ;  /* 0xbf8000010000780c */ /* 0x040fe40003f46270 */
[----:B------:R-:W-:-:S11]  /*04f0*/  FSETP.NEU.AND P3, PT, R0, RZ, PT ;  /* 0x000000ff0000720b */ /* 0x000fd60003f6d000 */
[----:B------:R-:W-:-:S05]  /*0500*/  @P2 MOV R9, 0x7f800000 ;  /* 0x7f80000000092802 */ /* 0x000fca0000000f00 */
[----:B------:R-:W-:-:S05]  /*0510*/  @P2 FFMA.FTZ R12, R0, R9, +INF ;  /* 0x7f800000000c2423 */ /* 0x000fca0000010009 */
[----:B------:R-:W-:-:S07]  /*0520*/  FSEL R12, R12, -RZ, P3 ;  /* 0x800000ff0c0c7208 */ /* 0x000fce0001800000 */
.L_x_1:
[----:B------:R-:W-:Y:S05]  /*0530*/  BSYNC B0 ;  /* 0x0000000000007941 */ /* 0x000fea0003800000 */
.L_x_0:
[----:B------:R-:W-:Y:S04]  /*0540*/  BSSY B0, `(.L_x_2) ;  /* 0x0000007000007945 */ /* 0x000fe80003800000 */
[----:B------:R-:W-:Y:S05]  /*0550*/  @!P4 BRA `(.L_x_3) ;  /* 0x000000000014c947 */ /* 0x000fea0003800000 */
[C---:B------:R-:W-:Y:S02]  /*0560*/  ISETP.GE.AND P2, PT, R8.reuse, -0x407fffff, PT ;  /* 0xbf8000010800780c */ /* 0x040fe40003f46270 */
[----:B------:R-:W-:-:S11]  /*0570*/  FSETP.NEU.AND P3, PT, R8, RZ, PT ;  /* 0x000000ff0800720b */ /* 0x000fd60003f6d000 */
[----:B------:R-:W-:-:S05]  /*0580*/  @P2 MOV R9, 0x7f800000 ;  /* 0x7f80000000092802 */ /* 0x000fca0000000f00 */
[----:B------:R-:W-:-:S05]  /*0590*/  @P2 FFMA.FTZ R11, R8, R9, +INF ;  /* 0x7f800000080b2423 */ /* 0x000fca0000010009 */
[----:B------:R-:W-:-:S07]  /*05a0*/  FSEL R11, R11, -RZ, P3 ;  /* 0x800000ff0b0b7208 */ /* 0x000fce0001800000 */
.L_x_3:
[----:B------:R-:W-:Y:S05]  /*05b0*/  BSYNC B0 ;  /* 0x0000000000007941 */ /* 0x000fea0003800000 */
.L_x_2:
[----:B------:R-:W-:Y:S01]  /*05c0*/  FSEL R13, R3, R12, P1 ;  /* 0x0000000c030d7208 */ /* 0x000fe20000800000 */
[----:B------:R-:W-:Y:S01]  /*05d0*/  BSSY B0, `(.L_x_4) ;  /* 0x0000018000007945 */ /* 0x000fe20003800000 */
[----:B------:R-:W-:Y:S02]  /*05e0*/  FSETP.GT.AND P2, PT, R2, 20, PT ;  /* 0x41a000000200780b */ /* 0x000fe40003f44000 */
[----:B------:R-:W-:Y:S01]  /*05f0*/  ISETP.GE.AND P1, PT, R4, 0x800, PT ;  /* 0x000008000400780c */ /* 0x000fe20003f26270 */
[----:B------:R-:W-:Y:S01]  /*0600*/  FADD.FTZ R12, |R13|, -RZ ;  /* 0x800000ff0d0c7221 */ /* 0x000fe20000010200 */
[----:B------:R-:W-:-:S04]  /*0610*/  FSEL R9, R2, R11, P2 ;  /* 0x0000000b02097208 */ /* 0x000fc80001000000 */
[----:B------:R-:W-:-:S13]  /*0620*/  FSETP.GE.AND P3, PT, R12, 0.60000002384185791016, PT ;  /* 0x3f19999a0c00780b */ /* 0x000fda0003f66000 */
[----:B------:R-:W-:Y:S05]  /*0630*/  @!P3 BRA `(.L_x_5) ;  /* 0x000000000028b947 */ /* 0x000fea0003800000 */
[C---:B------:R-:W-:Y:S01]  /*0640*/  FMUL R0, R12.reuse, 2.8853900432586669922 ;  /* 0x4038aa3b0c007820 */ /* 0x040fe20000400000 */
[----:B------:R-:W-:Y:S01]  /*0650*/  HFMA2.MMA R11, -RZ, RZ, 1.875, 0 ;  /* 0x3f800000ff0b7435 */ /* 0x000fe200000001ff */
[----:B------:R-:W-:-:S04]  /*0660*/  FSETP.GE.AND P2, PT, R12, 9.010913848876953125, PT ;  /* 0x41102cb40c00780b */ /* 0x000fc80003f46000 */
[----:B------:R-:W1:Y:S02]  /*0670*/  MUFU.EX2 R0, R0 ;  /* 0x0000000000007308 */ /* 0x000e640000000800 */
[----:B-1----:R-:W-:-:S06]  /*0680*/  FADD R10, R0, 1 ;  /* 0x3f800000000a7421 */ /* 0x002fcc0000000000 */
[----:B------:R-:W1:Y:S02]  /*0690*/  MUFU.RCP R10, R10 ;  /* 0x0000000a000a7308 */ /* 0x000e640000001000 */
[----:B-1----:R-:W-:-:S05]  /*06a0*/  FFMA.FTZ R8, R10, -2, R11 ;  /* 0xc00000000a087823 */ /* 0x002fca000001000b */
[----:B------:R-:W-:-:S04]  /*06b0*/  FSEL R8, R8, 1, !P2 ;  /* 0x3f80000008087808 */ /* 0x000fc80005000000 */
[----:B------:R-:W-:Y:S01]  /*06c0*/  LOP3.LUT R8, R8, 0x80000000, R13, 0xf8, !PT ;  /* 0x8000000008087812 */ /* 0x000fe200078ef80d */
[----:B------:R-:W-:Y:S06]  /*06d0*/  BRA `(.L_x_6) ;  /* 0x00000000001c7947 */ /* 0x000fec0003800000 */
.L_x_5:
[----:B------:R-:W-:Y:S01]  /*06e0*/  MOV R0, 0x3c80f082 ;  /* 0x3c80f08200007802 */ /* 0x000fe20000000f00 */
[----:B------:R-:W-:-:S04]  /*06f0*/  FMUL R11, R13, R13 ;  /* 0x0000000d0d0b7220 */ /* 0x000fc80000400000 */
[----:B------:R-:W-:-:S04]  /*0700*/  FFMA.FTZ R0, R11, R0, -0.052303962409496307373 ;  /* 0xbd563cae0b007423 */ /* 0x000fc80000010000 */
[----:B------:R-:W-:-:S04]  /*0710*/  FFMA.FTZ R0, R11, R0, 0.1331529766321182251 ;  /* 0x3e0859410b007423 */ /* 0x000fc80000010000 */
[----:B------:R-:W-:-:S04]  /*0720*/  FFMA.FTZ R0, R11, R0, -0.33332768082618713379 ;  /* 0xbeaaa9ed0b007423 */ /* 0x000fc80000010000 */
[----:B------:R-:W-:-:S04]  /*0730*/  FFMA.FTZ R0, R11, R0, RZ ;  /* 0x000000000b007223 */ /* 0x000fc800000100ff */
[----:B------:R-:W-:-:S07]  /*0740*/  FFMA.FTZ R8, R13, R0, R13 ;  /* 0x000000000d087223 */ /* 0x000fce000001000d */
.L_x_6:
[----:B------:R-:W-:Y:S05]  /*0750*/  BSYNC B0 ;  /* 0x0000000000007941 */ /* 0x000fea0003800000 */
.L_x_4:
[----:B------:R-:W-:Y:S01]  /*0760*/  FADD.FTZ R12, |R9|, -RZ ;  /* 0x800000ff090c7221 */ /* 0x000fe20000010200 */
[----:B------:R-:W-:Y:S01]  /*0770*/  BSSY B0, `(.L_x_7) ;  /* 0x0000015000007945 */ /* 0x000fe20003800000 */
[----:B------:R-:W-:-:S03]  /*0780*/  SHF.R.S32.HI R13, RZ, 0x1f, R6 ;  /* 0x0000001fff0d7819 */ /* 0x000fc60000011406 */
        /* <DEDUP_REMOVED lines=12> */
.L_x_8:
[----:B------:R-:W-:Y:S01]  /*0850*/  MOV R0, 0x3c80f082 ;  /* 0x3c80f08200007802 */ /* 0x000fe20000000f00 */
[----:B------:R-:W-:-:S04]  /*0860*/  FMUL R11, R9, R9 ;  /* 0x00000009090b7220 */ /* 0x000fc80000400000 */
[----:B------:R-:W-:-:S04]  /*0870*/  FFMA.FTZ R0, R11, R0, -0.052303962409496307373 ;  /* 0xbd563cae0b007423 */ /* 0x000fc80000010000 */
[----:B------:R-:W-:-:S04]  /*0880*/  FFMA.FTZ R0, R11, R0, 0.1331529766321182251 ;  /* 0x3e0859410b007423 */ /* 0x000fc80000010000 */
[----:B------:R-:W-:-:S04]  /*0890*/  FFMA.FTZ R0, R11, R0, -0.33332768082618713379 ;  /* 0xbeaaa9ed0b007423 */ /* 0x000fc80000010000 */
[----:B------:R-:W-:-:S04]  /*08a0*/  FFMA.FTZ R0, R11, R0, RZ ;  /* 0x000000000b007223 */ /* 0x000fc800000100ff */
[----:B------:R-:W-:-:S07]  /*08b0*/  FFMA.FTZ R9, R9, R0, R9 ;  /* 0x0000000009097223 */ /* 0x000fce0000010009 */
.L_x_9:
[----:B------:R-:W-:Y:S05]  /*08c0*/  BSYNC B0 ;  /* 0x0000000000007941 */ /* 0x000fea0003800000 */
.L_x_7:
[----:B------:R-:W-:Y:S01]  /*08d0*/  ISETP.GT.AND P2, PT, R5, 0x3f, !P1 ;  /* 0x0000003f0500780c */ /* 0x000fe20004f44270 */
[----:B------:R-:W-:Y:S01]  /*08e0*/  ULDC.64 UR6, c[0x0][0x218] ;  /* 0x0000860000067ab9 */ /* 0x000fe20000000a00 */
[----:B------:R-:W-:Y:S01]  /*08f0*/  BSSY B0, `(.L_x_10) ;  /* 0x0000006000007945 */ /* 0x000fe20003800000 */
[----:B------:R-:W-:-:S04]  /*0900*/  LEA R10, P3, R6, UR6, 0x2 ;  /* 0x00000006060a7c11 */ /* 0x000fc8000f8610ff */
[----:B------:R-:W-:Y:S02]  /*0910*/  LEA.HI.X R11, R6, UR7, R13, 0x2, P3 ;  /* 0x00000007060b7c11 */ /* 0x000fe400098f140d */
[----:B------:R-:W-:-:S04]  /*0920*/  CS2R R12, SRZ ;  /* 0x00000000000c7805 */ /* 0x000fc8000001ff00 */
[----:B------:R-:W-:Y:S05]  /*0930*/  @!P2 BRA `(.L_x_11) ;  /* 0x000000000004a947 */ /* 0x000fea0003800000 */
[----:B------:R1:W5:Y:S02]  /*0940*/  LDG.E.EL.64 R12, desc[UR4][R10.64+-0x100] ;  /* 0xffff00040a0c7981 */ /* 0x000364000c2e1b00 */
.L_x_11:
[----:B------:R-:W-:Y:S05]  /*0950*/  BSYNC B0 ;  /* 0x0000000000007941 */ /* 0x000fea0003800000 */
.L_x_10:
[----:B-----5:R-:W-:Y:S01]  /*0960*/  SEL R5, R12, RZ, P2 ;  /* 0x000000ff0c057207 */ /* 0x020fe20001000000 */
[----:B------:R-:W-:Y:S01]  /*0970*/  BSSY B0, `(.L_x_12) ;  /* 0x000003e000007945 */ /* 0x000fe20003800000 */
[----:B------:R-:W-:-:S03]  /*0980*/  SEL R6, R13, RZ, P2 ;  /* 0x000000ff0d067207 */ /* 0x000fc60001000000 */
[----:B------:R-:W-:Y:S02]  /*0990*/  FMUL R12, R5, 1.4426950216293334961 ;  /* 0x3fb8aa3b050c7820 */ /* 0x000fe40000400000 */
[----:B------:R-:W-:-:S03]  /*09a0*/  FMUL R14, R6, 1.4426950216293334961 ;  /* 0x3fb8aa3b060e7820 */ /* 0x000fc60000400000 */
[----:B------:R-:W-:Y:S02]  /*09b0*/  FSETP.GEU.AND P2, PT, R12, -126, PT ;  /* 0xc2fc00000c00780b */ /* 0x000fe40003f4e000 */
[----:B------:R-:W-:-:S11]  /*09c0*/  FSETP.GEU.AND P3, PT, R14, -126, PT ;  /* 0xc2fc00000e00780b */ /* 0x000fd60003f6e000 */
[----:B------:R-:W-:Y:S02]  /*09d0*/  @!P2 FMUL R12, R12, 0.5 ;  /* 0x3f0000000c0ca820 */ /* 0x000fe40000400000 */
[----:B------:R-:W-:Y:S02]  /*09e0*/  @!P3 FMUL R14, R14, 0.5 ;  /* 0x3f0000000e0eb820 */ /* 0x000fe40000400000 */
[----:B------:R-:W2:Y:S08]  /*09f0*/  MUFU.EX2 R0, R12 ;  /* 0x0000000c00007308 */ /* 0x000eb00000000800 */
[----:B-1----:R-:W1:Y:S01]  /*0a00*/  MUFU.EX2 R11, R14 ;  /* 0x0000000e000b7308 */ /* 0x002e620000000800 */
[----:B--2---:R-:W-:Y:S01]  /*0a10*/  @!P2 FMUL R0, R0, R0 ;  /* 0x000000000000a220 */ /* 0x004fe20000400000 */
[----:B------:R-:W-:-:S03]  /*0a20*/  FSETP.GT.AND P2, PT, R5, 20, PT ;  /* 0x41a000000500780b */ /* 0x000fc60003f44000 */
[C---:B------:R-:W-:Y:S01]  /*0a30*/  FADD.FTZ.RZ R10, R0.reuse, 1 ;  /* 0x3f800000000a7421 */ /* 0x040fe2000001c000 */
[----:B------:R-:W-:Y:S01]  /*0a40*/  ISETP.GE.U32.AND P4, PT, R0, 0x7f800000, PT ;  /* 0x7f8000000000780c */ /* 0x000fe20003f86070 */
[----:B-1----:R-:W-:-:S03]  /*0a50*/  @!P3 FMUL R11, R11, R11 ;  /* 0x0000000b0b0bb220 */ /* 0x002fc60000400000 */
[----:B------:R-:W-:Y:S01]  /*0a60*/  IADD3 R10, R10, -0x3f400000, RZ ;  /* 0xc0c000000a0a7810 */ /* 0x000fe20007ffe0ff */
[----:B------:R-:W-:-:S03]  /*0a70*/  FADD.FTZ.RZ R15, R11, 1 ;  /* 0x3f8000000b0f7421 */ /* 0x000fc6000001c000 */
[----:B------:R-:W-:Y:S01]  /*0a80*/  LOP3.LUT R13, R10, 0xff800000, RZ, 0xc0, !PT ;  /* 0xff8000000a0d7812 */ /* 0x000fe200078ec0ff */
[----:B------:R-:W-:Y:S01]  /*0a90*/  HFMA2.MMA R10, -RZ, RZ, 1.875, 0 ;  /* 0x3f800000ff0a7435 */ /* 0x000fe200000001ff */
[----:B------:R-:W-:Y:S02]  /*0aa0*/  ISETP.GE.U32.AND P3, PT, R11, 0x7f800000, PT ;  /* 0x7f8000000b00780c */ /* 0x000fe40003f66070 */
[----:B------:R-:W-:Y:S02]  /*0ab0*/  IADD3 R16, R15, -0x3f400000, RZ ;  /* 0xc0c000000f107810 */ /* 0x000fe40007ffe0ff */
[----:B------:R-:W-:Y:S02]  /*0ac0*/  IADD3 R15, -R13, 0x40800000, RZ ;  /* 0x408000000d0f7810 */ /* 0x000fe40007ffe1ff */
[----:B------:R-:W-:Y:S02]  /*0ad0*/  LOP3.LUT R12, R16, 0xff800000, RZ, 0xc0, !PT ;  /* 0xff800000100c7812 */ /* 0x000fe400078ec0ff */
[----:B------:R-:W-:Y:S01]  /*0ae0*/  IADD3 R16, R0, -R13, RZ ;  /* 0x8000000d00107210 */ /* 0x000fe20007ffe0ff */
[----:B------:R-:W-:Y:S01]  /*0af0*/  FFMA.FTZ R15, R15, 0.25, -R10 ;  /* 0x3e8000000f0f7823 */ /* 0x000fe2000001080a */
[----:B------:R-:W-:-:S02]  /*0b00*/  IADD3 R17, -R12, 0x40800000, RZ ;  /* 0x408000000c117810 */ /* 0x000fc40007ffe1ff */
[----:B------:R-:W-:Y:S01]  /*0b10*/  IADD3 R14, R11, -R12, RZ ;  /* 0x8000000c0b0e7210 */ /* 0x000fe20007ffe0ff */
[----:B------:R-:W-:Y:S01]  /*0b20*/  FADD R16, R16, R15 ;  /* 0x0000000f10107221 */ /* 0x000fe20000000000 */
[----:B------:R-:W-:Y:S01]  /*0b30*/  I2FP.F32.S32 R12, R12 ;  /* 0x0000000c000c7245 */ /* 0x000fe20000201400 */
[----:B------:R-:W-:Y:S01]  /*0b40*/  FFMA.FTZ R17, R17, 0.25, -R10 ;  /* 0x3e80000011117823 */ /* 0x000fe2000001080a */
[----:B------:R-:W-:Y:S01]  /*0b50*/  I2FP.F32.S32 R13, R13 ;  /* 0x0000000d000d7245 */ /* 0x000fe20000201400 */
[----:B------:R-:W-:Y:S02]  /*0b60*/  FFMA.FTZ R15, R16, -R7, 0.10546888411045074463 ;  /* 0x3dd80012100f7423 */ /* 0x000fe40000010807 */
[----:B------:R-:W-:Y:S01]  /*0b70*/  FADD R14, R14, R17 ;  /* 0x000000110e0e7221 */ /* 0x000fe20000000000 */
[----:B------:R-:W-:Y:S01]  /*0b80*/  FMUL R12, R12, 1.1920928955078125e-07 ;  /* 0x340000000c0c7820 */ /* 0x000fe20000400000 */
[----:B------:R-:W-:Y:S01]  /*0b90*/  FFMA.FTZ R15, R16, R15, -0.13229703903198242188 ;  /* 0xbe0778e0100f7423 */ /* 0x000fe2000001000f */
[----:B------:R-:W-:Y:S01]  /*0ba0*/  FMUL R13, R13, 1.1920928955078125e-07 ;  /* 0x340000000d0d7820 */ /* 0x000fe20000400000 */
[----:B------:R-:W-:-:S02]  /*0bb0*/  FFMA.FTZ R7, R14, -R7, 0.10546888411045074463 ;  /* 0x3dd800120e077423 */ /* 0x000fc40000010807 */
[----:B------:R-:W-:Y:S02]  /*0bc0*/  FFMA.FTZ R15, R16, R15, 0.14491446316242218018 ;  /* 0x3e146475100f7423 */ /* 0x000fe4000001000f */
[----:B------:R-:W-:Y:S02]  /*0bd0*/  FFMA.FTZ R7, R14, R7, -0.13229703903198242188 ;  /* 0xbe0778e00e077423 */ /* 0x000fe40000010007 */
[----:B------:R-:W-:Y:S02]  /*0be0*/  FFMA.FTZ R15, R16, R15, -0.16641564667224884033 ;  /* 0xbe2a68dd100f7423 */ /* 0x000fe4000001000f */
[----:B------:R-:W-:Y:S02]  /*0bf0*/  FFMA.FTZ R7, R14, R7, 0.14491446316242218018 ;  /* 0x3e1464750e077423 */ /* 0x000fe40000010007 */
[----:B------:R-:W-:Y:S02]  /*0c00*/  FFMA.FTZ R15, R16, R15, 0.19988867640495300293 ;  /* 0x3e4caf9e100f7423 */ /* 0x000fe4000001000f */
[----:B------:R-:W-:-:S02]  /*0c10*/  FFMA.FTZ R7, R14, R7, -0.16641564667224884033 ;  /* 0xbe2a68dd0e077423 */ /* 0x000fc40000010007 */
[----:B------:R-:W-:Y:S02]  /*0c20*/  FFMA.FTZ R15, R16, R15, -0.25000196695327758789 ;  /* 0xbe800042100f7423 */ /* 0x000fe4000001000f */
[----:B------:R-:W-:Y:S02]  /*0c30*/  FFMA.FTZ R7, R14, R7, 0.19988867640495300293 ;  /* 0x3e4caf9e0e077423 */ /* 0x000fe40000010007 */
[----:B------:R-:W-:Y:S02]  /*0c40*/  FFMA.FTZ R15, R16, R15, 0.33333510160446166992 ;  /* 0x3eaaaae6100f7423 */ /* 0x000fe4000001000f */
[----:B------:R-:W-:Y:S02]  /*0c50*/  FFMA.FTZ R7, R14, R7, -0.25000196695327758789 ;  /* 0xbe8000420e077423 */ /* 0x000fe40000010007 */
[----:B------:R-:W-:Y:S02]  /*0c60*/  FFMA.FTZ R15, R16, R15, -0.5 ;  /* 0xbf000000100f7423 */ /* 0x000fe4000001000f */
[----:B------:R-:W-:-:S02]  /*0c70*/  FFMA.FTZ R7, R14, R7, 0.33333510160446166992 ;  /* 0x3eaaaae60e077423 */ /* 0x000fc40000010007 */
[----:B------:R-:W-:Y:S02]  /*0c80*/  FMUL R15, R16, R15 ;  /* 0x0000000f100f7220 */ /* 0x000fe40000400000 */
[----:B------:R-:W-:Y:S02]  /*0c90*/  FFMA.FTZ R7, R14, R7, -0.5 ;  /* 0xbf0000000e077423 */ /* 0x000fe40000010007 */
[----:B------:R-:W-:Y:S02]  /*0ca0*/  FFMA.FTZ R16, R16, R15, R16 ;  /* 0x0000000f10107223 */ /* 0x000fe40000010010 */
[C---:B------:R-:W-:Y:S02]  /*0cb0*/  FMUL R7, R14.reuse, R7 ;  /* 0x000000070e077220 */ /* 0x040fe40000400000 */
[----:B------:R-:W-:Y:S02]  /*0cc0*/  FFMA.FTZ R16, R13, 0.69314718246459960938, R16 ;  /* 0x3f3172180d107823 */ /* 0x000fe40000010010 */
[----:B------:R-:W-:-:S04]  /*0cd0*/  FFMA.FTZ R7, R14, R7, R14 ;  /* 0x000000070e077223 */ /* 0x000fc8000001000e */
[----:B------:R-:W-:Y:S01]  /*0ce0*/  FFMA.FTZ R7, R12, 0.69314718246459960938, R7 ;  /* 0x3f3172180c077823 */ /* 0x000fe20000010007 */
[----:B------:R-:W-:Y:S06]  /*0cf0*/  @!P4 BRA `(.L_x_13) ;  /* 0x000000000014c947 */ /* 0x000fec0003800000 */
[C---:B------:R-:W-:Y:S02]  /*0d00*/  ISETP.GE.AND P4, PT, R0.reuse, -0x407fffff, PT ;  /* 0xbf8000010000780c */ /* 0x040fe40003f86270 */
[----:B------:R-:W-:-:S11]  /*0d10*/  FSETP.NEU.AND P5, PT, R0, RZ, PT ;  /* 0x000000ff0000720b */ /* 0x000fd60003fad000 */
[----:B------:R-:W-:-:S05]  /*0d20*/  @P4 MOV R13, 0x7f800000 ;  /* 0x7f800000000d4802 */ /* 0x000fca0000000f00 */
[----:B------:R-:W-:-:S05]  /*0d30*/  @P4 FFMA.FTZ R16, R0, R13, +INF ;  /* 0x7f80000000104423 */ /* 0x000fca000001000d */
[----:B------:R-:W-:-:S07]  /*0d40*/  FSEL R16, R16, -RZ, P5 ;  /* 0x800000ff10107208 */ /* 0x000fce0002800000 */
.L_x_13:
[----:B------:R-:W-:Y:S05]  /*0d50*/  BSYNC B0 ;  /* 0x0000000000007941 */ /* 0x000fea0003800000 */
.L_x_12:
[----:B------:R-:W-:Y:S04]  /*0d60*/  BSSY B0, `(.L_x_14) ;  /* 0x0000007000007945 */ /* 0x000fe80003800000 */
[----:B------:R-:W-:Y:S05]  /*0d70*/  @!P3 BRA `(.L_x_15) ;  /* 0x000000000014b947 */ /* 0x000fea0003800000 */
[C---:B------:R-:W-:Y:S02]  /*0d80*/  ISETP.GE.AND P3, PT, R11.reuse, -0x407fffff, PT ;  /* 0xbf8000010b00780c */ /* 0x040fe40003f66270 */
[----:B------:R-:W-:-:S11]  /*0d90*/  FSETP.NEU.AND P4, PT, R11, RZ, PT ;  /* 0x000000ff0b00720b */ /* 0x000fd60003f8d000 */
[----:B------:R-:W-:-:S05]  /*0da0*/  @P3 MOV R0, 0x7f800000 ;  /* 0x7f80000000003802 */ /* 0x000fca0000000f00 */
[----:B------:R-:W-:-:S05]  /*0db0*/  @P3 FFMA.FTZ R7, R11, R0, +INF ;  /* 0x7f8000000b073423 */ /* 0x000fca0000010000 */
[----:B------:R-:W-:-:S07]  /*0dc0*/  FSEL R7, R7, -RZ, P4 ;  /* 0x800000ff07077208 */ /* 0x000fce0002000000 */
.L_x_15:
[----:B------:R-:W-:Y:S05]  /*0dd0*/  BSYNC B0 ;  /* 0x0000000000007941 */ /* 0x000fea0003800000 */
.L_x_14:
[----:B------:R-:W-:Y:S01]  /*0de0*/  FSEL R13, R5, R16, P2 ;  /* 0x00000010050d7208 */ /* 0x000fe20001000000 */
[----:B------:R-:W-:Y:S01]  /*0df0*/  BSSY B0, `(.L_x_16) ;  /* 0x0000016000007945 */ /* 0x000fe20003800000 */
[----:B------:R-:W-:-:S03]  /*0e00*/  FSETP.GT.AND P2, PT, R6, 20, PT ;  /* 0x41a000000600780b */ /* 0x000fc60003f44000 */
[----:B------:R-:W-:Y:S01]  /*0e10*/  FADD.FTZ R14, |R13|, -RZ ;  /* 0x800000ff0d0e7221 */ /* 0x000fe20000010200 */
[----:B------:R-:W-:-:S04]  /*0e20*/  FSEL R7, R6, R7, P2 ;  /* 0x0000000706077208 */ /* 0x000fc80001000000 */
[----:B------:R-:W-:-:S13]  /*0e30*/  FSETP.GE.AND P3, PT, R14, 0.60000002384185791016, PT ;  /* 0x3f19999a0e00780b */ /* 0x000fda0003f66000 */
[----:B------:R-:W-:Y:S05]  /*0e40*/  @!P3 BRA `(.L_x_17) ;  /* 0x000000000024b947 */ /* 0x000fea0003800000 */
[C---:B------:R-:W-:Y:S01]  /*0e50*/  FMUL R0, R14.reuse, 2.8853900432586669922 ;  /* 0x4038aa3b0e007820 */ /* 0x040fe20000400000 */
[----:B------:R-:W-:-:S05]  /*0e60*/  FSETP.GE.AND P2, PT, R14, 9.010913848876953125, PT ;  /* 0x41102cb40e00780b */ /* 0x000fca0003f46000 */
[----:B------:R-:W1:Y:S02]  /*0e70*/  MUFU.EX2 R0, R0 ;  /* 0x0000000000007308 */ /* 0x000e640000000800 */
[----:B-1----:R-:W-:-:S06]  /*0e80*/  FADD R11, R0, 1 ;  /* 0x3f800000000b7421 */ /* 0x002fcc0000000000 */
[----:B------:R-:W1:Y:S02]  /*0e90*/  MUFU.RCP R11, R11 ;  /* 0x0000000b000b7308 */ /* 0x000e640000001000 */
[----:B-1----:R-:W-:-:S05]  /*0ea0*/  FFMA.FTZ R12, R11, -2, R10 ;  /* 0xc00000000b0c7823 */ /* 0x002fca000001000a */
[----:B------:R-:W-:-:S04]  /*0eb0*/  FSEL R12, R12, 1, !P2 ;  /* 0x3f8000000c0c7808 */ /* 0x000fc80005000000 */
[----:B------:R-:W-:Y:S01]  /*0ec0*/  LOP3.LUT R12, R12, 0x80000000, R13, 0xf8, !PT ;  /* 0x800000000c0c7812 */ /* 0x000fe200078ef80d */
[----:B------:R-:W-:Y:S06]  /*0ed0*/  BRA `(.L_x_18) ;  /* 0x00000000001c7947 */ /* 0x000fec0003800000 */
.L_x_17:
[----:B------:R-:W-:Y:S01]  /*0ee0*/  HFMA2.MMA R0, -RZ, RZ, 1.125, -9232 ;  /* 0x3c80f082ff007435 */ /* 0x000fe200000001ff */
[----:B------:R-:W-:-:S09]  /*0ef0*/  FMUL R11, R13, R13 ;  /* 0x0000000d0d0b7220 */ /* 0x000fd20000400000 */
[----:B------:R-:W-:-:S04]  /*0f00*/  FFMA.FTZ R0, R11, R0, -0.052303962409496307373 ;  /* 0xbd563cae0b007423 */ /* 0x000fc80000010000 */
[----:B------:R-:W-:-:S04]  /*0f10*/  FFMA.FTZ R0, R11, R0, 0.1331529766321182251 ;  /* 0x3e0859410b007423 */ /* 0x000fc80000010000 */
[----:B------:R-:W-:-:S04]  /*0f20*/  FFMA.FTZ R0, R11, R0, -0.33332768082618713379 ;  /* 0xbeaaa9ed0b007423 */ /* 0x000fc80000010000 */
[----:B------:R-:W-:-:S04]  /*0f30*/  FFMA.FTZ R0, R11, R0, RZ ;  /* 0x000000000b007223 */ /* 0x000fc800000100ff */
[----:B------:R-:W-:-:S07]  /*0f40*/  FFMA.FTZ R12, R13, R0, R13 ;  /* 0x000000000d0c7223 */ /* 0x000fce000001000d */
.L_x_18:
[----:B------:R-:W-:Y:S05]  /*0f50*/  BSYNC B0 ;  /* 0x0000000000007941 */ /* 0x000fea0003800000 */
.L_x_16:
[----:B------:R-:W-:Y:S01]  /*0f60*/  FADD.FTZ R13, |R7|, -RZ ;  /* 0x800000ff070d7221 */ /* 0x000fe20000010200 */
[----:B------:R-:W-:Y:S04]  /*0f70*/  BSSY B0, `(.L_x_19) ;  /* 0x0000013000007945 */ /* 0x000fe80003800000 */
        /* <DEDUP_REMOVED lines=11> */
.L_x_20:
[----:B------:R-:W-:Y:S01]  /*1030*/  MOV R0, 0x3c80f082 ;  /* 0x3c80f08200007802 */ /* 0x000fe20000000f00 */
[----:B------:R-:W-:-:S04]  /*1040*/  FMUL R11, R7, R7 ;  /* 0x00000007070b7220 */ /* 0x000fc80000400000 */
[----:B------:R-:W-:-:S04]  /*1050*/  FFMA.FTZ R0, R11, R0, -0.052303962409496307373 ;  /* 0xbd563cae0b007423 */ /* 0x000fc80000010000 */
[----:B------:R-:W-:-:S04]  /*1060*/  FFMA.FTZ R0, R11, R0, 0.1331529766321182251 ;  /* 0x3e0859410b007423 */ /* 0x000fc80000010000 */
[----:B------:R-:W-:-:S04]  /*1070*/  FFMA.FTZ R0, R11, R0, -0.33332768082618713379 ;  /* 0xbeaaa9ed0b007423 */ /* 0x000fc80000010000 */
[----:B------:R-:W-:-:S04]  /*1080*/  FFMA.FTZ R0, R11, R0, RZ ;  /* 0x000000000b007223 */ /* 0x000fc800000100ff */
[----:B------:R-:W-:-:S07]  /*1090*/  FFMA.FTZ R7, R7, R0, R7 ;  /* 0x0000000007077223 */ /* 0x000fce0000010007 */
.L_x_21:
[----:B------:R-:W-:Y:S05]  /*10a0*/  BSYNC B0 ;  /* 0x0000000000007941 */ /* 0x000fea0003800000 */
.L_x_19:
[----:B------:R-:W1:Y:S01]  /*10b0*/  LDC.64 R10, c[0x0][0x220] ;  /* 0x00008800ff0a7b82 */ /* 0x000e620000000a00 */
[----:B------:R-:W-:Y:S01]  /*10c0*/  FMUL R8, R3, R8 ;  /* 0x0000000803087220 */ /* 0x000fe20000400000 */
[----:B------:R-:W-:Y:S01]  /*10d0*/  FMUL R9, R2, R9 ;  /* 0x0000000902097220 */ /* 0x000fe20000400000 */
[----:B------:R-:W-:Y:S01]  /*10e0*/  @P0 FMUL R8, R5, R12 ;  /* 0x0000000c05080220 */ /* 0x000fe20000400000 */
[----:B------:R-:W-:Y:S01]  /*10f0*/  @P0 FMUL R9, R6, R7 ;  /* 0x0000000706090220 */ /* 0x000fe20000400000 */
[----:B-1----:R-:W-:Y:S01]  /*1100*/  IMAD.WIDE R2, R4, 0x4, R10 ;  /* 0x0000000404027825 */ /* 0x002fe200078e020a */
[----:B------:R-:W-:Y:S06]  /*1110*/  @P1 EXIT ;  /* 0x000000000000194d */ /* 0x000fec0003800000 */
[----:B------:R-:W-:Y:S01]  /*1120*/  STG.E.64 desc[UR4][R2.64], R8 ;  /* 0x0000000802007986 */ /* 0x000fe2000c101b04 */
[----:B------:R-:W-:Y:S05]  /*1130*/  EXIT ;  /* 0x000000000000794d */ /* 0x000fea0003800000 */
.L_x_22:
[----:B------:R-:W-:-:S00]  /*1140*/  BRA `(.L_x_22) ;  /* 0xfffffffc00fc7947 */ /* 0x000fc0000383ffff */
[----:B------:R-:W-:-:S00]  /*1150*/  NOP ;  /* 0x0000000000007918 */ /* 0x000fc00000000000 */
        /* <DEDUP_REMOVED lines=10> */
.L_x_23:


//--------------------- .nv.global.init           --------------------------
	.section	.nv.global.init,"aw",@progbits
.nv.global.init:
	.type		_$_str,@object
	.size		_$_str,(.L_0 - _$_str)
_$_str:
        /*0000*/ 	.byte	0x5f, 0x5f, 0x43, 0x55, 0x44, 0x41, 0x5f, 0x46, 0x54, 0x5a, 0x00
.L_0:


//--------------------- .nv.constant0.triton_poi_fused_cat_16 --------------------------
	.section	.nv.constant0.triton_poi_fused_cat_16,"a",@progbits
	.sectionflags	@""
	.align	4
.nv.constant0.triton_poi_fused_cat_16:
	.zero		556
